//
// Generated by NVIDIA NVVM Compiler
//
// Compiler Build ID: CL-36424714
// Cuda compilation tools, release 13.0, V13.0.88
// Based on NVVM 20.0.0
//

.version 9.0
.target sm_100
.address_size 64

	// .globl	default_function_kernel_2

.visible .entry default_function_kernel_2(
	.param .u64 .ptr .align 1 default_function_kernel_2_param_0
)
.maxntid 1024
{
	.reg .pred 	%p<2>;
	.reg .b32 	%r<10>;
	.reg .b32 	%f<19>;
	.reg .b64 	%rd<5>;

	ld.param.u64 	%rd1, [default_function_kernel_2_param_0];
	mov.u32 	%r1, %ctaid.x;
	shl.b32 	%r3, %r1, 5;
	mov.u32 	%r2, %tid.x;
	shr.u32 	%r4, %r2, 5;
	or.b32  	%r5, %r3, %r4;
	setp.gt.u32 	%p1, %r5, 44;
	@%p1 bra 	$L__BB0_2;
	cvta.to.global.u64 	%rd2, %rd1;
	shl.b32 	%r6, %r1, 10;
	or.b32  	%r7, %r6, %r2;
	mul.wide.u32 	%rd3, %r7, 4;
	add.s64 	%rd4, %rd2, %rd3;
	ld.global.f32 	%f1, [%rd4];
	min.f32 	%f2, %f1, 0f42B0C0A6;
	max.f32 	%f3, %f2, 0fC2B0C0A5;
	fma.rn.f32 	%f4, %f3, 0f3FB8AA3B, 0f3F000000;
	cvt.rmi.f32.f32 	%f5, %f4;
	add.f32 	%f6, %f5, 0f42FE0000;
	cvt.rzi.s32.f32 	%r8, %f6;
	shl.b32 	%r9, %r8, 23;
	mov.b32 	%f7, %r9;
	fma.rn.f32 	%f8, %f5, 0fBF317218, %f3;
	fma.rn.f32 	%f9, %f8, 0f39506966, 0f3AB743CF;
	fma.rn.f32 	%f10, %f8, %f9, 0f3C088908;
	fma.rn.f32 	%f11, %f8, %f10, 0f3D2AA9C2;
	fma.rn.f32 	%f12, %f8, %f11, 0f3E2AAAAD;
	fma.rn.f32 	%f13, %f8, %f12, 0f3F000000;
	mul.f32 	%f14, %f8, %f13;
	fma.rn.f32 	%f15, %f8, %f14, %f8;
	add.f32 	%f16, %f15, 0f3F800000;
	mul.f32 	%f17, %f16, %f7;
	max.f32 	%f18, %f17, %f1;
	st.global.f32 	[%rd4], %f18;
$L__BB0_2:
	ret;

}
	// .globl	default_function_kernel_3
.visible .entry default_function_kernel_3(
	.param .u64 .ptr .align 1 default_function_kernel_3_param_0,
	.param .u64 .ptr .align 1 default_function_kernel_3_param_1
)
.maxntid 1024
{
	.reg .pred 	%p<3>;
	.reg .b16 	%rs<8>;
	.reg .b32 	%r<32>;
	.reg .b32 	%f<2>;
	.reg .b64 	%rd<9>;

	ld.param.u64 	%rd1, [default_function_kernel_3_param_0];
	ld.param.u64 	%rd2, [default_function_kernel_3_param_1];
	mov.u32 	%r1, %ctaid.x;
	shl.b32 	%r4, %r1, 5;
	mov.u32 	%r2, %tid.x;
	shr.u32 	%r5, %r2, 5;
	or.b32  	%r3, %r4, %r5;
	setp.gt.u32 	%p1, %r3, 44;
	@%p1 bra 	$L__BB1_2;
	cvta.to.global.u64 	%rd3, %rd2;
	cvta.to.global.u64 	%rd4, %rd1;
	shr.u32 	%r6, %r2, 2;
	mad.lo.s32 	%r7, %r1, 40, %r6;
	mul.hi.u32 	%r8, %r7, 954437177;
	shr.u32 	%r9, %r8, 4;
	mul.lo.s32 	%r10, %r9, 72;
	sub.s32 	%r11, %r7, %r10;
	cvt.u16.u32 	%rs1, %r11;
	mul.lo.s16 	%rs2, %rs1, 86;
	shr.u16 	%rs3, %rs2, 8;
	mul.wide.u16 	%r12, %rs3, 60;
	cvt.u16.u32 	%rs4, %r3;
	mul.lo.s16 	%rs5, %rs4, 57;
	shr.u16 	%rs6, %rs5, 9;
	mul.lo.s16 	%rs7, %rs6, 12;
	cvt.u32.u16 	%r13, %rs7;
	and.b32  	%r14, %r13, 252;
	shl.b32 	%r15, %r1, 2;
	add.s32 	%r16, %r15, %r2;
	mul.hi.u32 	%r17, %r16, 715827883;
	mul.lo.s32 	%r18, %r17, 6;
	sub.s32 	%r19, %r16, %r18;
	shl.b32 	%r20, %r19, 1;
	shl.b32 	%r21, %r1, 1;
	shr.u32 	%r22, %r2, 1;
	add.s32 	%r23, %r21, %r22;
	mul.hi.u32 	%r24, %r23, 715827883;
	mul.lo.s32 	%r25, %r24, 6;
	sub.s32 	%r26, %r23, %r25;
	setp.gt.u32 	%p2, %r26, 2;
	selp.u32 	%r27, 1, 0, %p2;
	or.b32  	%r28, %r20, %r27;
	add.s32 	%r29, %r28, %r14;
	add.s32 	%r30, %r29, %r12;
	mul.wide.u32 	%rd5, %r30, 4;
	add.s64 	%rd6, %rd3, %rd5;
	ld.global.nc.f32 	%f1, [%rd6];
	mad.lo.s32 	%r31, %r1, 1020, %r16;
	mul.wide.u32 	%rd7, %r31, 4;
	add.s64 	%rd8, %rd4, %rd7;
	st.global.f32 	[%rd8], %f1;
$L__BB1_2:
	ret;

}
	// .globl	default_function_kernel_4
.visible .entry default_function_kernel_4(
	.param .u64 .ptr .align 1 default_function_kernel_4_param_0,
	.param .u64 .ptr .align 1 default_function_kernel_4_param_1
)
.maxntid 60
{
	.reg .b16 	%rs<4>;
	.reg .b32 	%r<4>;
	.reg .b32 	%f<49>;
	.reg .b64 	%rd<9>;

	ld.param.u64 	%rd1, [default_function_kernel_4_param_0];
	ld.param.u64 	%rd2, [default_function_kernel_4_param_1];
	cvta.to.global.u64 	%rd3, %rd2;
	mov.u32 	%r1, %tid.x;
	mul.wide.u32 	%rd4, %r1, 4;
	add.s64 	%rd5, %rd3, %rd4;
	cvt.u16.u32 	%rs1, %r1;
	mul.lo.s16 	%rs2, %rs1, 43;
	shr.u16 	%rs3, %rs2, 9;
	mul.wide.u16 	%r2, %rs3, 276;
	add.s32 	%r3, %r2, %r1;
	cvta.to.global.u64 	%rd6, %rd1;
	mul.wide.u32 	%rd7, %r3, 4;
	add.s64 	%rd8, %rd6, %rd7;
	ld.global.nc.f32 	%f1, [%rd8];
	add.f32 	%f2, %f1, 0f00000000;
	ld.global.nc.f32 	%f3, [%rd8+48];
	add.f32 	%f4, %f2, %f3;
	ld.global.nc.f32 	%f5, [%rd8+96];
	add.f32 	%f6, %f4, %f5;
	ld.global.nc.f32 	%f7, [%rd8+144];
	add.f32 	%f8, %f6, %f7;
	ld.global.nc.f32 	%f9, [%rd8+192];
	add.f32 	%f10, %f8, %f9;
	ld.global.nc.f32 	%f11, [%rd8+240];
	add.f32 	%f12, %f10, %f11;
	ld.global.nc.f32 	%f13, [%rd8+288];
	add.f32 	%f14, %f12, %f13;
	ld.global.nc.f32 	%f15, [%rd8+336];
	add.f32 	%f16, %f14, %f15;
	ld.global.nc.f32 	%f17, [%rd8+384];
	add.f32 	%f18, %f16, %f17;
	ld.global.nc.f32 	%f19, [%rd8+432];
	add.f32 	%f20, %f18, %f19;
	ld.global.nc.f32 	%f21, [%rd8+480];
	add.f32 	%f22, %f20, %f21;
	ld.global.nc.f32 	%f23, [%rd8+528];
	add.f32 	%f24, %f22, %f23;
	ld.global.nc.f32 	%f25, [%rd8+576];
	add.f32 	%f26, %f24, %f25;
	ld.global.nc.f32 	%f27, [%rd8+624];
	add.f32 	%f28, %f26, %f27;
	ld.global.nc.f32 	%f29, [%rd8+672];
	add.f32 	%f30, %f28, %f29;
	ld.global.nc.f32 	%f31, [%rd8+720];
	add.f32 	%f32, %f30, %f31;
	ld.global.nc.f32 	%f33, [%rd8+768];
	add.f32 	%f34, %f32, %f33;
	ld.global.nc.f32 	%f35, [%rd8+816];
	add.f32 	%f36, %f34, %f35;
	ld.global.nc.f32 	%f37, [%rd8+864];
	add.f32 	%f38, %f36, %f37;
	ld.global.nc.f32 	%f39, [%rd8+912];
	add.f32 	%f40, %f38, %f39;
	ld.global.nc.f32 	%f41, [%rd8+960];
	add.f32 	%f42, %f40, %f41;
	ld.global.nc.f32 	%f43, [%rd8+1008];
	add.f32 	%f44, %f42, %f43;
	ld.global.nc.f32 	%f45, [%rd8+1056];
	add.f32 	%f46, %f44, %f45;
	ld.global.nc.f32 	%f47, [%rd8+1104];
	add.f32 	%f48, %f46, %f47;
	st.global.f32 	[%rd5], %f48;
	ret;

}
	// .globl	default_function_kernel_1
.visible .entry default_function_kernel_1(
	.param .u64 .ptr .align 1 default_function_kernel_1_param_0,
	.param .u64 .ptr .align 1 default_function_kernel_1_param_1
)
.maxntid 1024
{
	.reg .pred 	%p<2>;
	.reg .b32 	%r<24>;
	.reg .b32 	%f<2>;
	.reg .b64 	%rd<9>;

	ld.param.u64 	%rd1, [default_function_kernel_1_param_0];
	ld.param.u64 	%rd2, [default_function_kernel_1_param_1];
	mov.u32 	%r1, %ctaid.x;
	shl.b32 	%r3, %r1, 5;
	mov.u32 	%r2, %tid.x;
	shr.u32 	%r4, %r2, 5;
	or.b32  	%r5, %r3, %r4;
	setp.gt.u32 	%p1, %r5, 44;
	@%p1 bra 	$L__BB3_2;
	cvta.to.global.u64 	%rd3, %rd2;
	cvta.to.global.u64 	%rd4, %rd1;
	shl.b32 	%r6, %r1, 8;
	shr.u32 	%r7, %r2, 2;
	or.b32  	%r8, %r6, %r7;
	mul.hi.u32 	%r9, %r8, -2004318071;
	shr.u32 	%r10, %r9, 3;
	shl.b32 	%r11, %r1, 1;
	shr.u32 	%r12, %r2, 1;
	add.s32 	%r13, %r11, %r12;
	mul.hi.u32 	%r14, %r13, -2004318071;
	shr.u32 	%r15, %r14, 4;
	mul.lo.s32 	%r16, %r15, 30;
	sub.s32 	%r17, %r13, %r16;
	shl.b32 	%r18, %r17, 1;
	and.b32  	%r19, %r2, 1;
	or.b32  	%r20, %r18, %r19;
	mad.lo.s32 	%r21, %r10, 60, %r20;
	mul.wide.u32 	%rd5, %r21, 4;
	add.s64 	%rd6, %rd3, %rd5;
	ld.global.nc.f32 	%f1, [%rd6];
	shl.b32 	%r22, %r1, 10;
	or.b32  	%r23, %r22, %r2;
	mul.wide.u32 	%rd7, %r23, 4;
	add.s64 	%rd8, %rd4, %rd7;
	st.global.f32 	[%rd8], %f1;
$L__BB3_2:
	ret;

}
	// .globl	default_function_kernel
.visible .entry default_function_kernel(
	.param .u64 .ptr .align 1 default_function_kernel_param_0,
	.param .u64 .ptr .align 1 default_function_kernel_param_1
)
.maxntid 1024
{
	.reg .pred 	%p<2>;
	.reg .b16 	%rs<4>;
	.reg .b32 	%r<32>;
	.reg .b32 	%f<2>;
	.reg .b64 	%rd<9>;

	ld.param.u64 	%rd1, [default_function_kernel_param_0];
	ld.param.u64 	%rd2, [default_function_kernel_param_1];
	mov.u32 	%r1, %ctaid.x;
	shl.b32 	%r3, %r1, 5;
	mov.u32 	%r2, %tid.x;
	shr.u32 	%r4, %r2, 5;
	or.b32  	%r5, %r3, %r4;
	setp.gt.u32 	%p1, %r5, 44;
	@%p1 bra 	$L__BB4_2;
	cvta.to.global.u64 	%rd3, %rd2;
	cvta.to.global.u64 	%rd4, %rd1;
	shl.b32 	%r6, %r1, 6;
	shr.u32 	%r7, %r2, 4;
	or.b32  	%r8, %r6, %r7;
	mul.hi.u32 	%r9, %r8, -2004318071;
	shr.u32 	%r10, %r9, 3;
	mul.lo.s32 	%r11, %r10, 240;
	shl.b32 	%r12, %r1, 4;
	shr.u32 	%r13, %r2, 2;
	add.s32 	%r14, %r12, %r13;
	mul.hi.u32 	%r15, %r14, -2004318071;
	shr.u32 	%r16, %r15, 5;
	mul.lo.s32 	%r17, %r16, 60;
	sub.s32 	%r18, %r14, %r17;
	cvt.u16.u32 	%rs1, %r18;
	mul.lo.s16 	%rs2, %rs1, 86;
	shr.u16 	%rs3, %rs2, 8;
	mul.wide.u16 	%r19, %rs3, 12;
	mad.lo.s32 	%r20, %r1, -15, %r14;
	mul.hi.u32 	%r21, %r20, -1431655765;
	shr.u32 	%r22, %r21, 1;
	mul.lo.s32 	%r23, %r22, 3;
	sub.s32 	%r24, %r20, %r23;
	shl.b32 	%r25, %r24, 2;
	and.b32  	%r26, %r2, 3;
	or.b32  	%r27, %r11, %r26;
	or.b32  	%r28, %r27, %r25;
	add.s32 	%r29, %r28, %r19;
	mul.wide.u32 	%rd5, %r29, 4;
	add.s64 	%rd6, %rd3, %rd5;
	ld.global.nc.f32 	%f1, [%rd6];
	shl.b32 	%r30, %r1, 10;
	or.b32  	%r31, %r30, %r2;
	mul.wide.u32 	%rd7, %r31, 4;
	add.s64 	%rd8, %rd4, %rd7;
	st.global.f32 	[%rd8], %f1;
$L__BB4_2:
	ret;

}


// ===== COMPILED SASS (sm_100) =====

	.target	sm_100

	.elftype	@"ET_EXEC"


//--------------------- .note.nv.tkinfo           --------------------------
	.section	.note.nv.tkinfo,"",@"SHT_NOTE"
	.sectionflags	@"SHF_NOTE_NV_TKINFO"
	.tkinfo
        /*0018*/ 	.word	0x00000002
        /*0030*/ 	.string	""
        /*0030*/ 	.string	"ptxas"
        /*0030*/ 	.string	"Cuda compilation tools, release 13.0, V13.0.88"
        /*0030*/ 	.string	"Build cuda_13.0.r13.0/compiler.36424714_0"
        /*0030*/ 	.string	"-arch sm_100 -m 64 "



//--------------------- .note.nv.cuinfo           --------------------------
	.section	.note.nv.cuinfo,"",@"SHT_NOTE"
	.sectionflags	@"SHF_NOTE_NV_CUINFO"
        /*0018*/ 	.short	0x0002
        /*001a*/ 	.short	0x0064
        /*001c*/ 	.short	0x0082
	.zero		2


//--------------------- .nv.info                  --------------------------
	.section	.nv.info,"",@"SHT_CUDA_INFO"
	.align	4


	//----- nvinfo : EIATTR_REGCOUNT
	.align		4
        /*0000*/ 	.byte	0x04, 0x2f
        /*0002*/ 	.short	(.L_1 - .L_0)
	.align		4
.L_0:
        /*0004*/ 	.word	index@(default_function_kernel_2)
        /*0008*/ 	.word	0x0000000a


	//----- nvinfo : EIATTR_FRAME_SIZE
	.align		4
.L_1:
        /*000c*/ 	.byte	0x04, 0x11
        /*000e*/ 	.short	(.L_3 - .L_2)
	.align		4
.L_2:
        /*0010*/ 	.word	index@(default_function_kernel_2)
        /*0014*/ 	.word	0x00000000


	//----- nvinfo : EIATTR_REGCOUNT
	.align		4
.L_3:
        /*0018*/ 	.byte	0x04, 0x2f
        /*001a*/ 	.short	(.L_5 - .L_4)
	.align		4
.L_4:
        /*001c*/ 	.word	index@(default_function_kernel_3)
        /*0020*/ 	.word	0x0000000c


	//----- nvinfo : EIATTR_FRAME_SIZE
	.align		4
.L_5:
        /*0024*/ 	.byte	0x04, 0x11
        /*0026*/ 	.short	(.L_7 - .L_6)
	.align		4
.L_6:
        /*0028*/ 	.word	index@(default_function_kernel_3)
        /*002c*/ 	.word	0x00000000


	//----- nvinfo : EIATTR_REGCOUNT
	.align		4
.L_7:
        /*0030*/ 	.byte	0x04, 0x2f
        /*0032*/ 	.short	(.L_9 - .L_8)
	.align		4
.L_8:
        /*0034*/ 	.word	index@(default_function_kernel_4)
        /*0038*/ 	.word	0x0000001f


	//----- nvinfo : EIATTR_FRAME_SIZE
	.align		4
.L_9:
        /*003c*/ 	.byte	0x04, 0x11
        /*003e*/ 	.short	(.L_11 - .L_10)
	.align		4
.L_10:
        /*0040*/ 	.word	index@(default_function_kernel_4)
        /*0044*/ 	.word	0x00000000


	//----- nvinfo : EIATTR_REGCOUNT
	.align		4
.L_11:
        /*0048*/ 	.byte	0x04, 0x2f
        /*004a*/ 	.short	(.L_13 - .L_12)
	.align		4
.L_12:
        /*004c*/ 	.word	index@(default_function_kernel_1)
        /*0050*/ 	.word	0x0000000e


	//----- nvinfo : EIATTR_FRAME_SIZE
	.align		4
.L_13:
        /*0054*/ 	.byte	0x04, 0x11
        /*0056*/ 	.short	(.L_15 - .L_14)
	.align		4
.L_14:
        /*0058*/ 	.word	index@(default_function_kernel_1)
        /*005c*/ 	.word	0x00000000


	//----- nvinfo : EIATTR_REGCOUNT
	.align		4
.L_15:
        /*0060*/ 	.byte	0x04, 0x2f
        /*0062*/ 	.short	(.L_17 - .L_16)
	.align		4
.L_16:
        /*0064*/ 	.word	index@(default_function_kernel)
        /*0068*/ 	.word	0x0000000d


	//----- nvinfo : EIATTR_FRAME_SIZE
	.align		4
.L_17:
        /*006c*/ 	.byte	0x04, 0x11
        /*006e*/ 	.short	(.L_19 - .L_18)
	.align		4
.L_18:
        /*0070*/ 	.word	index@(default_function_kernel)
        /*0074*/ 	.word	0x00000000


	//----- nvinfo : EIATTR_MIN_STACK_SIZE
	.align		4
.L_19:
        /*0078*/ 	.byte	0x04, 0x12
        /*007a*/ 	.short	(.L_21 - .L_20)
	.align		4
.L_20:
        /*007c*/ 	.word	index@(default_function_kernel)
        /*0080*/ 	.word	0x00000000


	//----- nvinfo : EIATTR_MIN_STACK_SIZE
	.align		4
.L_21:
        /*0084*/ 	.byte	0x04, 0x12
        /*0086*/ 	.short	(.L_23 - .L_22)
	.align		4
.L_22:
        /*0088*/ 	.word	index@(default_function_kernel_1)
        /*008c*/ 	.word	0x00000000


	//----- nvinfo : EIATTR_MIN_STACK_SIZE
	.align		4
.L_23:
        /*0090*/ 	.byte	0x04, 0x12
        /*0092*/ 	.short	(.L_25 - .L_24)
	.align		4
.L_24:
        /*0094*/ 	.word	index@(default_function_kernel_4)
        /*0098*/ 	.word	0x00000000


	//----- nvinfo : EIATTR_MIN_STACK_SIZE
	.align		4
.L_25:
        /*009c*/ 	.byte	0x04, 0x12
        /*009e*/ 	.short	(.L_27 - .L_26)
	.align		4
.L_26:
        /*00a0*/ 	.word	index@(default_function_kernel_3)
        /*00a4*/ 	.word	0x00000000


	//----- nvinfo : EIATTR_MIN_STACK_SIZE
	.align		4
.L_27:
        /*00a8*/ 	.byte	0x04, 0x12
        /*00aa*/ 	.short	(.L_29 - .L_28)
	.align		4
.L_28:
        /*00ac*/ 	.word	index@(default_function_kernel_2)
        /*00b0*/ 	.word	0x00000000
.L_29:


//--------------------- .nv.compat                --------------------------
	.section	.nv.compat,"",@"SHT_CUDA_COMPAT_INFO"
	.align	4
        /*0000*/ 	.byte	0x02, 0x09, 0x00, 0x00, 0x02, 0x02, 0x01, 0x00, 0x02, 0x05, 0x05, 0x00, 0x03, 0x07, 0x01, 0x01
        /*0010*/ 	.byte	0x02, 0x03, 0x00, 0x00, 0x02, 0x06, 0x01, 0x00, 0x04, 0x0b, 0x08, 0x00, 0x09, 0x00, 0x00, 0x00
        /*0020*/ 	.byte	0x00, 0x00, 0x00, 0x00


//--------------------- .nv.info.default_function_kernel --------------------------
	.section	.nv.info.default_function_kernel,"",@"SHT_CUDA_INFO"
	.sectionflags	@""
	.align	4


	//----- nvinfo : EIATTR_CUDA_API_VERSION
	.align		4
        /*0000*/ 	.byte	0x04, 0x37
        /*0002*/ 	.short	(.L_31 - .L_30)
.L_30:
        /*0004*/ 	.word	0x00000082


	//----- nvinfo : EIATTR_KPARAM_INFO
	.align		4
.L_31:
        /*0008*/ 	.byte	0x04, 0x17
        /*000a*/ 	.short	(.L_33 - .L_32)
.L_32:
        /*000c*/ 	.word	0x00000000
        /*0010*/ 	.short	0x0001
        /*0012*/ 	.short	0x0008
        /*0014*/ 	.byte	0x00, 0xf5, 0x21, 0x00


	//----- nvinfo : EIATTR_KPARAM_INFO
	.align		4
.L_33:
        /*0018*/ 	.byte	0x04, 0x17
        /*001a*/ 	.short	(.L_35 - .L_34)
.L_34:
        /*001c*/ 	.word	0x00000000
        /*0020*/ 	.short	0x0000
        /*0022*/ 	.short	0x0000
        /*0024*/ 	.byte	0x00, 0xf5, 0x21, 0x00


	//----- nvinfo : EIATTR_SPARSE_MMA_MASK
	.align		4
.L_35:
        /*0028*/ 	.byte	0x03, 0x50
        /*002a*/ 	.short	0x0000


	//----- nvinfo : EIATTR_MAXREG_COUNT
	.align		4
        /*002c*/ 	.byte	0x03, 0x1b
        /*002e*/ 	.short	0x0040


	//----- nvinfo : EIATTR_MERCURY_ISA_VERSION
	.align		4
        /*0030*/ 	.byte	0x03, 0x5f
        /*0032*/ 	.short	0x0101


	//----- nvinfo : EIATTR_VRC_CTA_INIT_COUNT
	.align		4
        /*0034*/ 	.byte	0x02, 0x4a
	.zero		1
	.zero		1


	//----- nvinfo : EIATTR_EXIT_INSTR_OFFSETS
	.align		4
        /*0038*/ 	.byte	0x04, 0x1c
        /*003a*/ 	.short	(.L_37 - .L_36)


	//   ....[0]....
.L_36:
        /*003c*/ 	.word	0x00000070


	//   ....[1]....
        /*0040*/ 	.word	0x00000290


	//----- nvinfo : EIATTR_MAX_THREADS
	.align		4
.L_37:
        /*0044*/ 	.byte	0x04, 0x05
        /*0046*/ 	.short	(.L_39 - .L_38)
.L_38:
        /*0048*/ 	.word	0x00000400
        /*004c*/ 	.word	0x00000001
        /*0050*/ 	.word	0x00000001


	//----- nvinfo : EIATTR_CBANK_PARAM_SIZE
	.align		4
.L_39:
        /*0054*/ 	.byte	0x03, 0x19
        /*0056*/ 	.short	0x0010


	//----- nvinfo : EIATTR_PARAM_CBANK
	.align		4
        /*0058*/ 	.byte	0x04, 0x0a
        /*005a*/ 	.short	(.L_41 - .L_40)
	.align		4
.L_40:
        /*005c*/ 	.word	index@(.nv.constant0.default_function_kernel)
        /*0060*/ 	.short	0x0380
        /*0062*/ 	.short	0x0010


	//----- nvinfo : EIATTR_SW_WAR
	.align		4
.L_41:
        /*0064*/ 	.byte	0x04, 0x36
        /*0066*/ 	.short	(.L_43 - .L_42)
.L_42:
        /*0068*/ 	.word	0x00000008
.L_43:


//--------------------- .nv.info.default_function_kernel_1 --------------------------
	.section	.nv.info.default_function_kernel_1,"",@"SHT_CUDA_INFO"
	.sectionflags	@""
	.align	4


	//----- nvinfo : EIATTR_CUDA_API_VERSION
	.align		4
        /*0000*/ 	.byte	0x04, 0x37
        /*0002*/ 	.short	(.L_45 - .L_44)
.L_44:
        /*0004*/ 	.word	0x00000082


	//----- nvinfo : EIATTR_KPARAM_INFO
	.align		4
.L_45:
        /*0008*/ 	.byte	0x04, 0x17
        /*000a*/ 	.short	(.L_47 - .L_46)
.L_46:
        /*000c*/ 	.word	0x00000000
        /*0010*/ 	.short	0x0001
        /*0012*/ 	.short	0x0008
        /*0014*/ 	.byte	0x00, 0xf5, 0x21, 0x00


	//----- nvinfo : EIATTR_KPARAM_INFO
	.align		4
.L_47:
        /*0018*/ 	.byte	0x04, 0x17
        /*001a*/ 	.short	(.L_49 - .L_48)
.L_48:
        /*001c*/ 	.word	0x00000000
        /*0020*/ 	.short	0x0000
        /*0022*/ 	.short	0x0000
        /*0024*/ 	.byte	0x00, 0xf5, 0x21, 0x00


	//----- nvinfo : EIATTR_SPARSE_MMA_MASK
	.align		4
.L_49:
        /*0028*/ 	.byte	0x03, 0x50
        /*002a*/ 	.short	0x0000


	//----- nvinfo : EIATTR_MAXREG_COUNT
	.align		4
        /*002c*/ 	.byte	0x03, 0x1b
        /*002e*/ 	.short	0x0040


	//----- nvinfo : EIATTR_MERCURY_ISA_VERSION
	.align		4
        /*0030*/ 	.byte	0x03, 0x5f
        /*0032*/ 	.short	0x0101


	//----- nvinfo : EIATTR_VRC_CTA_INIT_COUNT
	.align		4
        /*0034*/ 	.byte	0x02, 0x4a
	.zero		1
	.zero		1


	//----- nvinfo : EIATTR_EXIT_INSTR_OFFSETS
	.align		4
        /*0038*/ 	.byte	0x04, 0x1c
        /*003a*/ 	.short	(.L_51 - .L_50)


	//   ....[0]....
.L_50:
        /*003c*/ 	.word	0x00000070


	//   ....[1]....
        /*0040*/ 	.word	0x000001e0


	//----- nvinfo : EIATTR_MAX_THREADS
	.align		4
.L_51:
        /*0044*/ 	.byte	0x04, 0x05
        /*0046*/ 	.short	(.L_53 - .L_52)
.L_52:
        /*0048*/ 	.word	0x00000400
        /*004c*/ 	.word	0x00000001
        /*0050*/ 	.word	0x00000001


	//----- nvinfo : EIATTR_CBANK_PARAM_SIZE
	.align		4
.L_53:
        /*0054*/ 	.byte	0x03, 0x19
        /*0056*/ 	.short	0x0010


	//----- nvinfo : EIATTR_PARAM_CBANK
	.align		4
        /*0058*/ 	.byte	0x04, 0x0a
        /*005a*/ 	.short	(.L_55 - .L_54)
	.align		4
.L_54:
        /*005c*/ 	.word	index@(.nv.constant0.default_function_kernel_1)
        /*0060*/ 	.short	0x0380
        /*0062*/ 	.short	0x0010


	//----- nvinfo : EIATTR_SW_WAR
	.align		4
.L_55:
        /*0064*/ 	.byte	0x04, 0x36
        /*0066*/ 	.short	(.L_57 - .L_56)
.L_56:
        /*0068*/ 	.word	0x00000008
.L_57:


//--------------------- .nv.info.default_function_kernel_4 --------------------------
	.section	.nv.info.default_function_kernel_4,"",@"SHT_CUDA_INFO"
	.sectionflags	@""
	.align	4


	//----- nvinfo : EIATTR_CUDA_API_VERSION
	.align		4
        /*0000*/ 	.byte	0x04, 0x37
        /*0002*/ 	.short	(.L_59 - .L_58)
.L_58:
        /*0004*/ 	.word	0x00000082


	//----- nvinfo : EIATTR_KPARAM_INFO
	.align		4
.L_59:
        /*0008*/ 	.byte	0x04, 0x17
        /*000a*/ 	.short	(.L_61 - .L_60)
.L_60:
        /*000c*/ 	.word	0x00000000
        /*0010*/ 	.short	0x0001
        /*0012*/ 	.short	0x0008
        /*0014*/ 	.byte	0x00, 0xf5, 0x21, 0x00


	//----- nvinfo : EIATTR_KPARAM_INFO
	.align		4
.L_61:
        /*0018*/ 	.byte	0x04, 0x17
        /*001a*/ 	.short	(.L_63 - .L_62)
.L_62:
        /*001c*/ 	.word	0x00000000
        /*0020*/ 	.short	0x0000
        /*0022*/ 	.short	0x0000
        /*0024*/ 	.byte	0x00, 0xf5, 0x21, 0x00


	//----- nvinfo : EIATTR_SPARSE_MMA_MASK
	.align		4
.L_63:
        /*0028*/ 	.byte	0x03, 0x50
        /*002a*/ 	.short	0x0000


	//----- nvinfo : EIATTR_MAXREG_COUNT
	.align		4
        /*002c*/ 	.byte	0x03, 0x1b
        /*002e*/ 	.short	0x00ff


	//----- nvinfo : EIATTR_MERCURY_ISA_VERSION
	.align		4
        /*0030*/ 	.byte	0x03, 0x5f
        /*0032*/ 	.short	0x0101


	//----- nvinfo : EIATTR_VRC_CTA_INIT_COUNT
	.align		4
        /*0034*/ 	.byte	0x02, 0x4a
	.zero		1
	.zero		1


	//----- nvinfo : EIATTR_EXIT_INSTR_OFFSETS
	.align		4
        /*0038*/ 	.byte	0x04, 0x1c
        /*003a*/ 	.short	(.L_65 - .L_64)


	//   ....[0]....
.L_64:
        /*003c*/ 	.word	0x000003e0


	//----- nvinfo : EIATTR_MAX_THREADS
	.align		4
.L_65:
        /*0040*/ 	.byte	0x04, 0x05
        /*0042*/ 	.short	(.L_67 - .L_66)
.L_66:
        /*0044*/ 	.word	0x0000003c
        /*0048*/ 	.word	0x00000001
        /*004c*/ 	.word	0x00000001


	//----- nvinfo : EIATTR_CBANK_PARAM_SIZE
	.align		4
.L_67:
        /*0050*/ 	.byte	0x03, 0x19
        /*0052*/ 	.short	0x0010


	//----- nvinfo : EIATTR_PARAM_CBANK
	.align		4
        /*0054*/ 	.byte	0x04, 0x0a
        /*0056*/ 	.short	(.L_69 - .L_68)
	.align		4
.L_68:
        /*0058*/ 	.word	index@(.nv.constant0.default_function_kernel_4)
        /*005c*/ 	.short	0x0380
        /*005e*/ 	.short	0x0010


	//----- nvinfo : EIATTR_SW_WAR
	.align		4
.L_69:
        /*0060*/ 	.byte	0x04, 0x36
        /*0062*/ 	.short	(.L_71 - .L_70)
.L_70:
        /*0064*/ 	.word	0x00000008
.L_71:


//--------------------- .nv.info.default_function_kernel_3 --------------------------
	.section	.nv.info.default_function_kernel_3,"",@"SHT_CUDA_INFO"
	.sectionflags	@""
	.align	4


	//----- nvinfo : EIATTR_CUDA_API_VERSION
	.align		4
        /*0000*/ 	.byte	0x04, 0x37
        /*0002*/ 	.short	(.L_73 - .L_72)
.L_72:
        /*0004*/ 	.word	0x00000082


	//----- nvinfo : EIATTR_KPARAM_INFO
	.align		4
.L_73:
        /*0008*/ 	.byte	0x04, 0x17
        /*000a*/ 	.short	(.L_75 - .L_74)
.L_74:
        /*000c*/ 	.word	0x00000000
        /*0010*/ 	.short	0x0001
        /*0012*/ 	.short	0x0008
        /*0014*/ 	.byte	0x00, 0xf5, 0x21, 0x00


	//----- nvinfo : EIATTR_KPARAM_INFO
	.align		4
.L_75:
        /*0018*/ 	.byte	0x04, 0x17
        /*001a*/ 	.short	(.L_77 - .L_76)
.L_76:
        /*001c*/ 	.word	0x00000000
        /*0020*/ 	.short	0x0000
        /*0022*/ 	.short	0x0000
        /*0024*/ 	.byte	0x00, 0xf5, 0x21, 0x00


	//----- nvinfo : EIATTR_SPARSE_MMA_MASK
	.align		4
.L_77:
        /*0028*/ 	.byte	0x03, 0x50
        /*002a*/ 	.short	0x0000


	//----- nvinfo : EIATTR_MAXREG_COUNT
	.align		4
        /*002c*/ 	.byte	0x03, 0x1b
        /*002e*/ 	.short	0x0040


	//----- nvinfo : EIATTR_MERCURY_ISA_VERSION
	.align		4
        /*0030*/ 	.byte	0x03, 0x5f
        /*0032*/ 	.short	0x0101


	//----- nvinfo : EIATTR_VRC_CTA_INIT_COUNT
	.align		4
        /*0034*/ 	.byte	0x02, 0x4a
	.zero		1
	.zero		1


	//----- nvinfo : EIATTR_EXIT_INSTR_OFFSETS
	.align		4
        /*0038*/ 	.byte	0x04, 0x1c
        /*003a*/ 	.short	(.L_79 - .L_78)


	//   ....[0]....
.L_78:
        /*003c*/ 	.word	0x00000070


	//   ....[1]....
        /*0040*/ 	.word	0x000002d0


	//----- nvinfo : EIATTR_MAX_THREADS
	.align		4
.L_79:
        /*0044*/ 	.byte	0x04, 0x05
        /*0046*/ 	.short	(.L_81 - .L_80)
.L_80:
        /*0048*/ 	.word	0x00000400
        /*004c*/ 	.word	0x00000001
        /*0050*/ 	.word	0x00000001


	//----- nvinfo : EIATTR_CBANK_PARAM_SIZE
	.align		4
.L_81:
        /*0054*/ 	.byte	0x03, 0x19
        /*0056*/ 	.short	0x0010


	//----- nvinfo : EIATTR_PARAM_CBANK
	.align		4
        /*0058*/ 	.byte	0x04, 0x0a
        /*005a*/ 	.short	(.L_83 - .L_82)
	.align		4
.L_82:
        /*005c*/ 	.word	index@(.nv.constant0.default_function_kernel_3)
        /*0060*/ 	.short	0x0380
        /*0062*/ 	.short	0x0010


	//----- nvinfo : EIATTR_SW_WAR
	.align		4
.L_83:
        /*0064*/ 	.byte	0x04, 0x36
        /*0066*/ 	.short	(.L_85 - .L_84)
.L_84:
        /*0068*/ 	.word	0x00000008
.L_85:


//--------------------- .nv.info.default_function_kernel_2 --------------------------
	.section	.nv.info.default_function_kernel_2,"",@"SHT_CUDA_INFO"
	.sectionflags	@""
	.align	4


	//----- nvinfo : EIATTR_CUDA_API_VERSION
	.align		4
        /*0000*/ 	.byte	0x04, 0x37
        /*0002*/ 	.short	(.L_87 - .L_86)
.L_86:
        /*0004*/ 	.word	0x00000082


	//----- nvinfo : EIATTR_KPARAM_INFO
	.align		4
.L_87:
        /*0008*/ 	.byte	0x04, 0x17
        /*000a*/ 	.short	(.L_89 - .L_88)
.L_88:
        /*000c*/ 	.word	0x00000000
        /*0010*/ 	.short	0x0000
        /*0012*/ 	.short	0x0000
        /*0014*/ 	.byte	0x00, 0xf5, 0x21, 0x00


	//----- nvinfo : EIATTR_SPARSE_MMA_MASK
	.align		4
.L_89:
        /*0018*/ 	.byte	0x03, 0x50
        /*001a*/ 	.short	0x0000


	//----- nvinfo : EIATTR_MAXREG_COUNT
	.align		4
        /*001c*/ 	.byte	0x03, 0x1b
        /*001e*/ 	.short	0x0040


	//----- nvinfo : EIATTR_MERCURY_ISA_VERSION
	.align		4
        /*0020*/ 	.byte	0x03, 0x5f
        /*0022*/ 	.short	0x0101


	//----- nvinfo : EIATTR_VRC_CTA_INIT_COUNT
	.align		4
        /*0024*/ 	.byte	0x02, 0x4a
	.zero		1
	.zero		1


	//----- nvinfo : EIATTR_EXIT_INSTR_OFFSETS
	.align		4
        /*0028*/ 	.byte	0x04, 0x1c
        /*002a*/ 	.short	(.L_91 - .L_90)


	//   ....[0]....
.L_90:
        /*002c*/ 	.word	0x00000070


	//   ....[1]....
        /*0030*/ 	.word	0x00000230


	//----- nvinfo : EIATTR_MAX_THREADS
	.align		4
.L_91:
        /*0034*/ 	.byte	0x04, 0x05
        /*0036*/ 	.short	(.L_93 - .L_92)
.L_92:
        /*0038*/ 	.word	0x00000400
        /*003c*/ 	.word	0x00000001
        /*0040*/ 	.word	0x00000001


	//----- nvinfo : EIATTR_CBANK_PARAM_SIZE
	.align		4
.L_93:
        /*0044*/ 	.byte	0x03, 0x19
        /*0046*/ 	.short	0x0008


	//----- nvinfo : EIATTR_PARAM_CBANK
	.align		4
        /*0048*/ 	.byte	0x04, 0x0a
        /*004a*/ 	.short	(.L_95 - .L_94)
	.align		4
.L_94:
        /*004c*/ 	.word	index@(.nv.constant0.default_function_kernel_2)
        /*0050*/ 	.short	0x0380
        /*0052*/ 	.short	0x0008


	//----- nvinfo : EIATTR_SW_WAR
	.align		4
.L_95:
        /*0054*/ 	.byte	0x04, 0x36
        /*0056*/ 	.short	(.L_97 - .L_96)
.L_96:
        /*0058*/ 	.word	0x00000008
.L_97:


//--------------------- .nv.callgraph             --------------------------
	.section	.nv.callgraph,"",@"SHT_CUDA_CALLGRAPH"
	.align	4
	.sectionentsize	8
	.align		4
        /*0000*/ 	.word	0x00000000
	.align		4
        /*0004*/ 	.word	0xffffffff
	.align		4
        /*0008*/ 	.word	0x00000000
	.align		4
        /*000c*/ 	.word	0xfffffffe
	.align		4
        /*0010*/ 	.word	0x00000000
	.align		4
        /*0014*/ 	.word	0xfffffffd
	.align		4
        /*0018*/ 	.word	0x00000000
	.align		4
        /*001c*/ 	.word	0xfffffffc


//--------------------- .text.default_function_kernel --------------------------
	.section	.text.default_function_kernel,"ax",@progbits
	.align	128
        .global         default_function_kernel
        .type           default_function_kernel,@function
        .size           default_function_kernel,(.L_x_5 - default_function_kernel)
        .other          default_function_kernel,@"STO_CUDA_ENTRY STV_DEFAULT"
default_function_kernel:
.text.default_function_kernel:
[----:B------:R-:W-:Y:S01]  /*0000*/  LDC R1, c[0x0][0x37c] ;  /* 0x0000df00ff017b82 */ /* 0x000fe20000000800 */
[----:B------:R-:W0:Y:S01]  /*0010*/  S2R R2, SR_CTAID.X ;  /* 0x0000000000027919 */ /* 0x000e220000002500 */
[----:B------:R-:W1:Y:S01]  /*0020*/  S2R R0, SR_TID.X ;  /* 0x0000000000007919 */ /* 0x000e620000002100 */
[----:B0-----:R-:W-:Y:S01]  /*0030*/  IMAD.SHL.U32 R3, R2, 0x20, RZ ;  /* 0x0000002002037824 */ /* 0x001fe200078e00ff */
[----:B-1----:R-:W-:-:S04]  /*0040*/  SHF.R.U32.HI R4, RZ, 0x5, R0 ;  /* 0x00000005ff047819 */ /* 0x002fc80000011600 */
[----:B------:R-:W-:-:S04]  /*0050*/  LOP3.LUT R3, R3, R4, RZ, 0xfc, !PT ;  /* 0x0000000403037212 */ /* 0x000fc800078efcff */
[----:B------:R-:W-:-:S13]  /*0060*/  ISETP.GT.U32.AND P0, PT, R3, 0x2c, PT ;  /* 0x0000002c0300780c */ /* 0x000fda0003f04070 */
[----:B------:R-:W-:Y:S05]  /*0070*/  @P0 EXIT ;  /* 0x000000000000094d */ /* 0x000fea0003800000 */
[--C-:B------:R-:W-:Y:S01]  /*0080*/  SHF.R.U32.HI R3, RZ, 0x2, R0.reuse ;  /* 0x00000002ff037819 */ /* 0x100fe20000011600 */
[----:B------:R-:W0:Y:S01]  /*0090*/  LDCU.64 UR4, c[0x0][0x358] ;  /* 0x00006b00ff0477ac */ /* 0x000e220008000a00 */
[----:B------:R-:W-:Y:S02]  /*00a0*/  SHF.R.U32.HI R4, RZ, 0x4, R0 ;  /* 0x00000004ff047819 */ /* 0x000fe40000011600 */
[----:B------:R-:W-:Y:S01]  /*00b0*/  LOP3.LUT R10, R0, 0x3, RZ, 0xc0, !PT ;  /* 0x00000003000a7812 */ /* 0x000fe200078ec0ff */
[----:B------:R-:W-:-:S04]  /*00c0*/  IMAD R5, R2, 0x10, R3 ;  /* 0x0000001002057824 */ /* 0x000fc800078e0203 */
[----:B------:R-:W-:-:S04]  /*00d0*/  IMAD.HI.U32 R3, R5, -0x77777777, RZ ;  /* 0x8888888905037827 */ /* 0x000fc800078e00ff */
[C---:B------:R-:W-:Y:S01]  /*00e0*/  IMAD R7, R2.reuse, -0xf, R5 ;  /* 0xfffffff102077824 */ /* 0x040fe200078e0205 */
[----:B------:R-:W-:Y:S01]  /*00f0*/  SHF.R.U32.HI R6, RZ, 0x5, R3 ;  /* 0x00000005ff067819 */ /* 0x000fe20000011603 */
[----:B------:R-:W-:-:S04]  /*0100*/  IMAD.SHL.U32 R3, R2, 0x40, RZ ;  /* 0x0000004002037824 */ /* 0x000fc800078e00ff */
[----:B------:R-:W-:Y:S01]  /*0110*/  IMAD R6, R6, -0x3c, R5 ;  /* 0xffffffc406067824 */ /* 0x000fe200078e0205 */
[----:B------:R-:W-:Y:S02]  /*0120*/  LOP3.LUT R3, R3, R4, RZ, 0xfc, !PT ;  /* 0x0000000403037212 */ /* 0x000fe400078efcff */
[----:B------:R-:W1:Y:S02]  /*0130*/  LDC.64 R4, c[0x0][0x388] ;  /* 0x0000e200ff047b82 */ /* 0x000e640000000a00 */
[----:B------:R-:W-:Y:S01]  /*0140*/  PRMT R9, R6, 0x9910, RZ ;  /* 0x0000991006097816 */ /* 0x000fe200000000ff */
[----:B------:R-:W-:-:S04]  /*0150*/  IMAD.HI.U32 R6, R7, -0x55555555, RZ ;  /* 0xaaaaaaab07067827 */ /* 0x000fc800078e00ff */
[----:B------:R-:W-:Y:S01]  /*0160*/  IMAD.HI.U32 R3, R3, -0x77777777, RZ ;  /* 0x8888888903037827 */ /* 0x000fe200078e00ff */
[----:B------:R-:W-:-:S03]  /*0170*/  SHF.R.U32.HI R8, RZ, 0x1, R6 ;  /* 0x00000001ff087819 */ /* 0x000fc60000011606 */
[----:B------:R-:W-:Y:S01]  /*0180*/  IMAD R6, R9, 0x56, RZ ;  /* 0x0000005609067824 */ /* 0x000fe200078e02ff */
[----:B------:R-:W-:Y:S01]  /*0190*/  SHF.R.U32.HI R3, RZ, 0x3, R3 ;  /* 0x00000003ff037819 */ /* 0x000fe20000011603 */
[----:B------:R-:W-:-:S03]  /*01a0*/  IMAD R8, R8, -0x3, R7 ;  /* 0xfffffffd08087824 */ /* 0x000fc600078e0207 */
[----:B------:R-:W-:Y:S01]  /*01b0*/  LOP3.LUT R6, R6, 0xffff, RZ, 0xc0, !PT ;  /* 0x0000ffff06067812 */ /* 0x000fe200078ec0ff */
[----:B------:R-:W-:Y:S02]  /*01c0*/  IMAD R7, R3, 0xf0, R10 ;  /* 0x000000f003077824 */ /* 0x000fe400078e020a */
[----:B------:R-:W-:Y:S01]  /*01d0*/  IMAD.SHL.U32 R8, R8, 0x4, RZ ;  /* 0x0000000408087824 */ /* 0x000fe200078e00ff */
[----:B------:R-:W-:-:S04]  /*01e0*/  SHF.R.U32.HI R3, RZ, 0x8, R6 ;  /* 0x00000008ff037819 */ /* 0x000fc80000011606 */
[----:B------:R-:W-:Y:S02]  /*01f0*/  LOP3.LUT R7, R7, R8, RZ, 0xfc, !PT ;  /* 0x0000000807077212 */ /* 0x000fe400078efcff */
[----:B------:R-:W-:-:S05]  /*0200*/  LOP3.LUT R6, R3, 0xffff, RZ, 0xc0, !PT ;  /* 0x0000ffff03067812 */ /* 0x000fca00078ec0ff */
[----:B------:R-:W-:-:S04]  /*0210*/  IMAD R7, R6, 0xc, R7 ;  /* 0x0000000c06077824 */ /* 0x000fc800078e0207 */
[----:B-1----:R-:W-:Y:S02]  /*0220*/  IMAD.WIDE.U32 R4, R7, 0x4, R4 ;  /* 0x0000000407047825 */ /* 0x002fe400078e0004 */
[----:B------:R-:W1:Y:S04]  /*0230*/  LDC.64 R6, c[0x0][0x380] ;  /* 0x0000e000ff067b82 */ /* 0x000e680000000a00 */
[----:B0-----:R-:W2:Y:S01]  /*0240*/  LDG.E.CONSTANT R5, desc[UR4][R4.64] ;  /* 0x0000000404057981 */ /* 0x001ea2000c1e9900 */
[----:B------:R-:W-:-:S05]  /*0250*/  IMAD.SHL.U32 R3, R2, 0x400, RZ ;  /* 0x0000040002037824 */ /* 0x000fca00078e00ff */
[----:B------:R-:W-:-:S05]  /*0260*/  LOP3.LUT R3, R3, R0, RZ, 0xfc, !PT ;  /* 0x0000000003037212 */ /* 0x000fca00078efcff */
[----:B-1----:R-:W-:-:S05]  /*0270*/  IMAD.WIDE.U32 R2, R3, 0x4, R6 ;  /* 0x0000000403027825 */ /* 0x002fca00078e0006 */
[----:B--2---:R-:W-:Y:S01]  /*0280*/  STG.E desc[UR4][R2.64], R5 ;  /* 0x0000000502007986 */ /* 0x004fe2000c101904 */
[----:B------:R-:W-:Y:S05]  /*0290*/  EXIT ;  /* 0x000000000000794d */ /* 0x000fea0003800000 */
.L_x_0:
[----:B------:R-:W-:-:S00]  /*02a0*/  BRA `(.L_x_0) ;  /* 0xfffffffc00fc7947 */ /* 0x000fc0000383ffff */
[----:B------:R-:W-:-:S00]  /*02b0*/  NOP ;  /* 0x0000000000007918 */ /* 0x000fc00000000000 */
        /* <DEDUP_REMOVED lines=12> */
.L_x_5:


//--------------------- .text.default_function_kernel_1 --------------------------
	.section	.text.default_function_kernel_1,"ax",@progbits
	.align	128
        .global         default_function_kernel_1
        .type           default_function_kernel_1,@function
        .size           default_function_kernel_1,(.L_x_6 - default_function_kernel_1)
        .other          default_function_kernel_1,@"STO_CUDA_ENTRY STV_DEFAULT"
default_function_kernel_1:
.text.default_function_kernel_1:
        /* <DEDUP_REMOVED lines=9> */
[----:B------:R-:W0:Y:S01]  /*0090*/  LDC.64 R2, c[0x0][0x388] ;  /* 0x0000e200ff027b82 */ /* 0x000e220000000a00 */
[----:B------:R-:W-:Y:S01]  /*00a0*/  SHF.R.U32.HI R5, RZ, 0x2, R11 ;  /* 0x00000002ff057819 */ /* 0x000fe2000001160b */
[----:B------:R-:W1:Y:S02]  /*00b0*/  LDCU.64 UR4, c[0x0][0x358] ;  /* 0x00006b00ff0477ac */ /* 0x000e640008000a00 */
[C---:B------:R-:W-:Y:S01]  /*00c0*/  IMAD R4, R9.reuse, 0x2, R0 ;  /* 0x0000000209047824 */ /* 0x040fe200078e0200 */
[----:B------:R-:W-:-:S03]  /*00d0*/  SHF.L.U32 R0, R9, 0x8, RZ ;  /* 0x0000000809007819 */ /* 0x000fc600000006ff */
[----:B------:R-:W-:Y:S01]  /*00e0*/  IMAD.HI.U32 R6, R4, -0x77777777, RZ ;  /* 0x8888888904067827 */ /* 0x000fe200078e00ff */
[----:B------:R-:W-:-:S04]  /*00f0*/  LOP3.LUT R0, R0, R5, RZ, 0xfc, !PT ;  /* 0x0000000500007212 */ /* 0x000fc800078efcff */
[----:B------:R-:W-:Y:S01]  /*0100*/  SHF.R.U32.HI R7, RZ, 0x4, R6 ;  /* 0x00000004ff077819 */ /* 0x000fe20000011606 */
[----:B------:R-:W-:-:S04]  /*0110*/  IMAD.HI.U32 R0, R0, -0x77777777, RZ ;  /* 0x8888888900007827 */ /* 0x000fc800078e00ff */
[----:B------:R-:W-:Y:S01]  /*0120*/  IMAD R7, R7, -0x1e, R4 ;  /* 0xffffffe207077824 */ /* 0x000fe200078e0204 */
[----:B------:R-:W-:Y:S02]  /*0130*/  LOP3.LUT R4, R11, 0x1, RZ, 0xc0, !PT ;  /* 0x000000010b047812 */ /* 0x000fe400078ec0ff */
[----:B------:R-:W-:-:S03]  /*0140*/  SHF.R.U32.HI R0, RZ, 0x3, R0 ;  /* 0x00000003ff007819 */ /* 0x000fc60000011600 */
[----:B------:R-:W-:Y:S02]  /*0150*/  IMAD R7, R7, 0x2, R4 ;  /* 0x0000000207077824 */ /* 0x000fe400078e0204 */
[----:B------:R-:W2:Y:S02]  /*0160*/  LDC.64 R4, c[0x0][0x380] ;  /* 0x0000e000ff047b82 */ /* 0x000ea40000000a00 */
[----:B------:R-:W-:-:S04]  /*0170*/  IMAD R7, R0, 0x3c, R7 ;  /* 0x0000003c00077824 */ /* 0x000fc800078e0207 */
[----:B0-----:R-:W-:-:S06]  /*0180*/  IMAD.WIDE.U32 R2, R7, 0x4, R2 ;  /* 0x0000000407027825 */ /* 0x001fcc00078e0002 */
[----:B-1----:R-:W3:Y:S01]  /*0190*/  LDG.E.CONSTANT R3, desc[UR4][R2.64] ;  /* 0x0000000402037981 */ /* 0x002ee2000c1e9900 */
[----:B------:R-:W-:-:S04]  /*01a0*/  SHF.L.U32 R0, R9, 0xa, RZ ;  /* 0x0000000a09007819 */ /* 0x000fc800000006ff */
[----:B------:R-:W-:-:S05]  /*01b0*/  LOP3.LUT R7, R0, R11, RZ, 0xfc, !PT ;  /* 0x0000000b00077212 */ /* 0x000fca00078efcff */
[----:B--2---:R-:W-:-:S05]  /*01c0*/  IMAD.WIDE.U32 R4, R7, 0x4, R4 ;  /* 0x0000000407047825 */ /* 0x004fca00078e0004 */
[----:B---3--:R-:W-:Y:S01]  /*01d0*/  STG.E desc[UR4][R4.64], R3 ;  /* 0x0000000304007986 */ /* 0x008fe2000c101904 */
[----:B------:R-:W-:Y:S05]  /*01e0*/  EXIT ;  /* 0x000000000000794d */ /* 0x000fea0003800000 */
.L_x_1:
        /* <DEDUP_REMOVED lines=9> */
.L_x_6:


//--------------------- .text.default_function_kernel_4 --------------------------
	.section	.text.default_function_kernel_4,"ax",@progbits
	.align	128
        .global         default_function_kernel_4
        .type           default_function_kernel_4,@function
        .size           default_function_kernel_4,(.L_x_7 - default_function_kernel_4)
        .other          default_function_kernel_4,@"STO_CUDA_ENTRY STV_DEFAULT"
default_function_kernel_4:
.text.default_function_kernel_4:
[----:B------:R-:W-:Y:S01]  /*0000*/  LDC R1, c[0x0][0x37c] ;  /* 0x0000df00ff017b82 */ /* 0x000fe20000000800 */
[----:B------:R-:W0:Y:S07]  /*0010*/  S2R R0, SR_TID.X ;  /* 0x0000000000007919 */ /* 0x000e2e0000002100 */
[----:B------:R-:W1:Y:S01]  /*0020*/  LDC.64 R2, c[0x0][0x380] ;  /* 0x0000e000ff027b82 */ /* 0x000e620000000a00 */
[----:B------:R-:W2:Y:S01]  /*0030*/  LDCU.64 UR4, c[0x0][0x358] ;  /* 0x00006b00ff0477ac */ /* 0x000ea20008000a00 */
[----:B0-----:R-:W-:-:S05]  /*0040*/  PRMT R4, R0, 0x9910, RZ ;  /* 0x0000991000047816 */ /* 0x001fca00000000ff */
[----:B------:R-:W-:-:S05]  /*0050*/  IMAD R4, R4, 0x2b, RZ ;  /* 0x0000002b04047824 */ /* 0x000fca00078e02ff */
[----:B------:R-:W-:-:S04]  /*0060*/  LOP3.LUT R4, R4, 0xffff, RZ, 0xc0, !PT ;  /* 0x0000ffff04047812 */ /* 0x000fc800078ec0ff */
[----:B------:R-:W-:-:S04]  /*0070*/  SHF.R.U32.HI R4, RZ, 0x9, R4 ;  /* 0x00000009ff047819 */ /* 0x000fc80000011604 */
[----:B------:R-:W-:-:S05]  /*0080*/  LOP3.LUT R5, R4, 0xffff, RZ, 0xc0, !PT ;  /* 0x0000ffff04057812 */ /* 0x000fca00078ec0ff */
[----:B------:R-:W-:-:S04]  /*0090*/  IMAD R5, R5, 0x114, R0 ;  /* 0x0000011405057824 */ /* 0x000fc800078e0200 */
[----:B-1----:R-:W-:-:S05]  /*00a0*/  IMAD.WIDE.U32 R2, R5, 0x4, R2 ;  /* 0x0000000405027825 */ /* 0x002fca00078e0002 */
[----:B--2---:R-:W2:Y:S04]  /*00b0*/  LDG.E.CONSTANT R25, desc[UR4][R2.64] ;  /* 0x0000000402197981 */ /* 0x004ea8000c1e9900 */
[----:B------:R-:W3:Y:S04]  /*00c0*/  LDG.E.CONSTANT R26, desc[UR4][R2.64+0x30] ;  /* 0x00003004021a7981 */ /* 0x000ee8000c1e9900 */
[----:B------:R-:W4:Y:S04]  /*00d0*/  LDG.E.CONSTANT R28, desc[UR4][R2.64+0x60] ;  /* 0x00006004021c7981 */ /* 0x000f28000c1e9900 */
[----:B------:R-:W5:Y:S04]  /*00e0*/  LDG.E.CONSTANT R24, desc[UR4][R2.64+0x90] ;  /* 0x0000900402187981 */ /* 0x000f68000c1e9900 */
        /* <DEDUP_REMOVED lines=19> */
[----:B------:R0:W5:Y:S02]  /*0220*/  LDG.E.CONSTANT R4, desc[UR4][R2.64+0x450] ;  /* 0x0004500402047981 */ /* 0x000164000c1e9900 */
[----:B0-----:R-:W0:Y:S02]  /*0230*/  LDC.64 R2, c[0x0][0x388] ;  /* 0x0000e200ff027b82 */ /* 0x001e240000000a00 */
[----:B0-----:R-:W-:-:S04]  /*0240*/  IMAD.WIDE.U32 R2, R0, 0x4, R2 ;  /* 0x0000000400027825 */ /* 0x001fc800078e0002 */
[----:B--2---:R-:W-:-:S04]  /*0250*/  FADD R25, RZ, R25 ;  /* 0x00000019ff197221 */ /* 0x004fc80000000000 */
[----:B---3--:R-:W-:-:S04]  /*0260*/  FADD R25, R25, R26 ;  /* 0x0000001a19197221 */ /* 0x008fc80000000000 */
[----:B----4-:R-:W-:-:S04]  /*0270*/  FADD R25, R25, R28 ;  /* 0x0000001c19197221 */ /* 0x010fc80000000000 */
[----:B-----5:R-:W-:-:S04]  /*0280*/  FADD R24, R25, R24 ;  /* 0x0000001819187221 */ /* 0x020fc80000000000 */
[----:B------:R-:W-:-:S04]  /*0290*/  FADD R23, R24, R23 ;  /* 0x0000001718177221 */ /* 0x000fc80000000000 */
        /* <DEDUP_REMOVED lines=18> */
[----:B------:R-:W-:-:S05]  /*03c0*/  FADD R7, R7, R4 ;  /* 0x0000000407077221 */ /* 0x000fca0000000000 */
[----:B------:R-:W-:Y:S01]  /*03d0*/  STG.E desc[UR4][R2.64], R7 ;  /* 0x0000000702007986 */ /* 0x000fe2000c101904 */
[----:B------:R-:W-:Y:S05]  /*03e0*/  EXIT ;  /* 0x000000000000794d */ /* 0x000fea0003800000 */
.L_x_2:
        /* <DEDUP_REMOVED lines=9> */
.L_x_7:


//--------------------- .text.default_function_kernel_3 --------------------------
	.section	.text.default_function_kernel_3,"ax",@progbits
	.align	128
        .global         default_function_kernel_3
        .type           default_function_kernel_3,@function
        .size           default_function_kernel_3,(.L_x_8 - default_function_kernel_3)
        .other          default_function_kernel_3,@"STO_CUDA_ENTRY STV_DEFAULT"
default_function_kernel_3:
.text.default_function_kernel_3:
        /* <DEDUP_REMOVED lines=10> */
[----:B------:R-:W-:Y:S02]  /*00a0*/  PRMT R4, R2, 0x9910, RZ ;  /* 0x0000991002047816 */ /* 0x000fe400000000ff */
[----:B------:R-:W-:Y:S01]  /*00b0*/  SHF.R.U32.HI R5, RZ, 0x1, R7 ;  /* 0x00000001ff057819 */ /* 0x000fe20000011607 */
[C---:B------:R-:W-:Y:S01]  /*00c0*/  IMAD R3, R0.reuse, 0x28, R3 ;  /* 0x0000002800037824 */ /* 0x040fe200078e0203 */
[----:B------:R-:W-:Y:S01]  /*00d0*/  LEA R7, R0, R7, 0x2 ;  /* 0x0000000700077211 */ /* 0x000fe200078e10ff */
[----:B------:R-:W-:Y:S02]  /*00e0*/  IMAD R4, R4, 0x39, RZ ;  /* 0x0000003904047824 */ /* 0x000fe400078e02ff */
[----:B------:R-:W-:-:S03]  /*00f0*/  IMAD.HI.U32 R2, R3, 0x38e38e39, RZ ;  /* 0x38e38e3903027827 */ /* 0x000fc600078e00ff */
[----:B------:R-:W-:Y:S01]  /*0100*/  LOP3.LUT R4, R4, 0xffff, RZ, 0xc0, !PT ;  /* 0x0000ffff04047812 */ /* 0x000fe200078ec0ff */
[----:B------:R-:W-:Y:S01]  /*0110*/  IMAD R5, R0, 0x2, R5 ;  /* 0x0000000200057824 */ /* 0x000fe200078e0205 */
[----:B------:R-:W-:-:S03]  /*0120*/  SHF.R.U32.HI R2, RZ, 0x4, R2 ;  /* 0x00000004ff027819 */ /* 0x000fc60000011602 */
[----:B------:R-:W-:-:S04]  /*0130*/  IMAD.HI.U32 R6, R5, 0x2aaaaaab, RZ ;  /* 0x2aaaaaab05067827 */ /* 0x000fc800078e00ff */
[----:B------:R-:W-:Y:S01]  /*0140*/  IMAD R2, R2, -0x48, R3 ;  /* 0xffffffb802027824 */ /* 0x000fe200078e0203 */
[----:B------:R-:W-:Y:S01]  /*0150*/  SHF.R.U32.HI R3, RZ, 0x9, R4 ;  /* 0x00000009ff037819 */ /* 0x000fe20000011604 */
[----:B------:R-:W-:-:S03]  /*0160*/  IMAD R6, R6, -0x6, R5 ;  /* 0xfffffffa06067824 */ /* 0x000fc600078e0205 */
[----:B------:R-:W-:Y:S02]  /*0170*/  PRMT R4, R2, 0x9910, RZ ;  /* 0x0000991002047816 */ /* 0x000fe400000000ff */
[----:B------:R-:W-:Y:S02]  /*0180*/  PRMT R5, R3, 0x9910, RZ ;  /* 0x0000991003057816 */ /* 0x000fe400000000ff */
[----:B------:R-:W1:Y:S01]  /*0190*/  LDC.64 R2, c[0x0][0x388] ;  /* 0x0000e200ff027b82 */ /* 0x000e620000000a00 */
[----:B------:R-:W-:Y:S01]  /*01a0*/  ISETP.GT.U32.AND P0, PT, R6, 0x2, PT ;  /* 0x000000020600780c */ /* 0x000fe20003f04070 */
[----:B------:R-:W-:-:S03]  /*01b0*/  IMAD.HI.U32 R6, R7, 0x2aaaaaab, RZ ;  /* 0x2aaaaaab07067827 */ /* 0x000fc600078e00ff */
[----:B------:R-:W-:Y:S01]  /*01c0*/  SEL R9, RZ, 0x1, !P0 ;  /* 0x00000001ff097807 */ /* 0x000fe20004000000 */
[----:B------:R-:W-:Y:S02]  /*01d0*/  IMAD R4, R4, 0x56, RZ ;  /* 0x0000005604047824 */ /* 0x000fe400078e02ff */
[----:B------:R-:W-:Y:S02]  /*01e0*/  IMAD R6, R6, -0x6, R7 ;  /* 0xfffffffa06067824 */ /* 0x000fe400078e0207 */
[----:B------:R-:W-:Y:S01]  /*01f0*/  IMAD R5, R5, 0xc, RZ ;  /* 0x0000000c05057824 */ /* 0x000fe200078e02ff */
[----:B------:R-:W-:Y:S01]  /*0200*/  LOP3.LUT R4, R4, 0xffff, RZ, 0xc0, !PT ;  /* 0x0000ffff04047812 */ /* 0x000fe200078ec0ff */
[----:B------:R-:W-:-:S03]  /*0210*/  IMAD R6, R6, 0x2, R9 ;  /* 0x0000000206067824 */ /* 0x000fc600078e0209 */
[----:B------:R-:W-:Y:S02]  /*0220*/  LOP3.LUT R5, R5, 0xfc, RZ, 0xc0, !PT ;  /* 0x000000fc05057812 */ /* 0x000fe400078ec0ff */
[----:B------:R-:W-:Y:S02]  /*0230*/  SHF.R.U32.HI R4, RZ, 0x8, R4 ;  /* 0x00000008ff047819 */ /* 0x000fe40000011604 */
[----:B------:R-:W-:Y:S02]  /*0240*/  IADD3 R5, PT, PT, R5, R6, RZ ;  /* 0x0000000605057210 */ /* 0x000fe40007ffe0ff */
[----:B------:R-:W-:-:S05]  /*0250*/  LOP3.LUT R4, R4, 0xffff, RZ, 0xc0, !PT ;  /* 0x0000ffff04047812 */ /* 0x000fca00078ec0ff */
[----:B------:R-:W-:-:S04]  /*0260*/  IMAD R5, R4, 0x3c, R5 ;  /* 0x0000003c04057824 */ /* 0x000fc800078e0205 */
[----:B-1----:R-:W-:Y:S02]  /*0270*/  IMAD.WIDE.U32 R2, R5, 0x4, R2 ;  /* 0x0000000405027825 */ /* 0x002fe400078e0002 */
[----:B------:R-:W1:Y:S04]  /*0280*/  LDC.64 R4, c[0x0][0x380] ;  /* 0x0000e000ff047b82 */ /* 0x000e680000000a00 */
[----:B0-----:R-:W2:Y:S01]  /*0290*/  LDG.E.CONSTANT R3, desc[UR4][R2.64] ;  /* 0x0000000402037981 */ /* 0x001ea2000c1e9900 */
[----:B------:R-:W-:-:S04]  /*02a0*/  IMAD R7, R0, 0x3fc, R7 ;  /* 0x000003fc00077824 */ /* 0x000fc800078e0207 */
[----:B-1----:R-:W-:-:S05]  /*02b0*/  IMAD.WIDE.U32 R4, R7, 0x4, R4 ;  /* 0x0000000407047825 */ /* 0x002fca00078e0004 */
[----:B--2---:R-:W-:Y:S01]  /*02c0*/  STG.E desc[UR4][R4.64], R3 ;  /* 0x0000000304007986 */ /* 0x004fe2000c101904 */
[----:B------:R-:W-:Y:S05]  /*02d0*/  EXIT ;  /* 0x000000000000794d */ /* 0x000fea0003800000 */
.L_x_3:
        /* <DEDUP_REMOVED lines=10> */
.L_x_8:


//--------------------- .text.default_function_kernel_2 --------------------------
	.section	.text.default_function_kernel_2,"ax",@progbits
	.align	128
        .global         default_function_kernel_2
        .type           default_function_kernel_2,@function
        .size           default_function_kernel_2,(.L_x_9 - default_function_kernel_2)
        .other          default_function_kernel_2,@"STO_CUDA_ENTRY STV_DEFAULT"
default_function_kernel_2:
.text.default_function_kernel_2:
[----:B------:R-:W-:Y:S01]  /*0000*/  LDC R1, c[0x0][0x37c] ;  /* 0x0000df00ff017b82 */ /* 0x000fe20000000800 */
[----:B------:R-:W0:Y:S07]  /*0010*/  S2R R5, SR_TID.X ;  /* 0x0000000000057919 */ /* 0x000e2e0000002100 */
[----:B------:R-:W1:Y:S02]  /*0020*/  S2UR UR5, SR_CTAID.X ;  /* 0x00000000000579c3 */ /* 0x000e640000002500 */
[----:B-1----:R-:W-:Y:S01]  /*0030*/  USHF.L.U32 UR4, UR5, 0x5, URZ ;  /* 0x0000000505047899 */ /* 0x002fe200080006ff */
[----:B0-----:R-:W-:-:S05]  /*0040*/  SHF.R.U32.HI R0, RZ, 0x5, R5 ;  /* 0x00000005ff007819 */ /* 0x001fca0000011605 */
[----:B------:R-:W-:-:S04]  /*0050*/  LOP3.LUT R0, R0, UR4, RZ, 0xfc, !PT ;  /* 0x0000000400007c12 */ /* 0x000fc8000f8efcff */
[----:B------:R-:W-:-:S13]  /*0060*/  ISETP.GT.U32.AND P0, PT, R0, 0x2c, PT ;  /* 0x0000002c0000780c */ /* 0x000fda0003f04070 */
[----:B------:R-:W-:Y:S05]  /*0070*/  @P0 EXIT ;  /* 0x000000000000094d */ /* 0x000fea0003800000 */
[----:B------:R-:W0:Y:S01]  /*0080*/  LDC.64 R2, c[0x0][0x380] ;  /* 0x0000e000ff027b82 */ /* 0x000e220000000a00 */
[----:B------:R-:W1:Y:S01]  /*0090*/  LDCU.64 UR6, c[0x0][0x358] ;  /* 0x00006b00ff0677ac */ /* 0x000e620008000a00 */
[----:B------:R-:W-:-:S06]  /*00a0*/  USHF.L.U32 UR4, UR5, 0xa, URZ ;  /* 0x0000000a05047899 */ /* 0x000fcc00080006ff */
[----:B------:R-:W-:-:S05]  /*00b0*/  LOP3.LUT R5, R5, UR4, RZ, 0xfc, !PT ;  /* 0x0000000405057c12 */ /* 0x000fca000f8efcff */
[----:B0-----:R-:W-:-:S05]  /*00c0*/  IMAD.WIDE.U32 R2, R5, 0x4, R2 ;  /* 0x0000000405027825 */ /* 0x001fca00078e0002 */
[----:B-1----:R-:W2:Y:S01]  /*00d0*/  LDG.E R0, desc[UR6][R2.64] ;  /* 0x0000000602007981 */ /* 0x002ea2000c1e1900 */
[----:B------:R-:W-:Y:S01]  /*00e0*/  HFMA2 R5, -RZ, RZ, 1.9296875, -0.048675537109375 ;  /* 0x3fb8aa3bff057431 */ /* 0x000fe200000001ff */
[----:B------:R-:W-:Y:S02]  /*00f0*/  MOV R7, 0x39506966 ;  /* 0x3950696600077802 */ /* 0x000fe40000000f00 */
[----:B--2---:R-:W-:-:S04]  /*0100*/  FMNMX R4, R0, 88.3762664794921875, PT ;  /* 0x42b0c0a600047809 */ /* 0x004fc80003800000 */
[----:B------:R-:W-:-:S05]  /*0110*/  FMNMX R4, R4, -88.37625885009765625, !PT ;  /* 0xc2b0c0a504047809 */ /* 0x000fca0007800000 */
[----:B------:R-:W-:-:S06]  /*0120*/  FFMA R5, R4, R5, 0.5 ;  /* 0x3f00000004057423 */ /* 0x000fcc0000000005 */
[----:B------:R-:W0:Y:S02]  /*0130*/  FRND.FLOOR R5, R5 ;  /* 0x0000000500057307 */ /* 0x000e240000205000 */
[C---:B0-----:R-:W-:Y:S01]  /*0140*/  FFMA R6, R5.reuse, -0.69314718246459960938, R4 ;  /* 0xbf31721805067823 */ /* 0x041fe20000000004 */
[----:B------:R-:W-:-:S03]  /*0150*/  FADD R4, R5, 127 ;  /* 0x42fe000005047421 */ /* 0x000fc60000000000 */
[----:B------:R-:W-:-:S03]  /*0160*/  FFMA R7, R6, R7, 0.0013982000527903437614 ;  /* 0x3ab743cf06077423 */ /* 0x000fc60000000007 */
[----:B------:R-:W0:Y:S01]  /*0170*/  F2I.TRUNC.NTZ R4, R4 ;  /* 0x0000000400047305 */ /* 0x000e22000020f100 */
[----:B------:R-:W-:-:S04]  /*0180*/  FFMA R7, R6, R7, 0.0083334520459175109863 ;  /* 0x3c08890806077423 */ /* 0x000fc80000000007 */
[----:B------:R-:W-:-:S04]  /*0190*/  FFMA R7, R6, R7, 0.041665799915790557861 ;  /* 0x3d2aa9c206077423 */ /* 0x000fc80000000007 */
[----:B------:R-:W-:-:S04]  /*01a0*/  FFMA R7, R6, R7, 0.16666670143604278564 ;  /* 0x3e2aaaad06077423 */ /* 0x000fc80000000007 */
[----:B------:R-:W-:Y:S01]  /*01b0*/  FFMA R7, R6, R7, 0.5 ;  /* 0x3f00000006077423 */ /* 0x000fe20000000007 */
[----:B0-----:R-:W-:-:S03]  /*01c0*/  SHF.L.U32 R5, R4, 0x17, RZ ;  /* 0x0000001704057819 */ /* 0x001fc600000006ff */
[----:B------:R-:W-:-:S04]  /*01d0*/  FMUL R7, R6, R7 ;  /* 0x0000000706077220 */ /* 0x000fc80000400000 */
[----:B------:R-:W-:-:S04]  /*01e0*/  FFMA R7, R6, R7, R6 ;  /* 0x0000000706077223 */ /* 0x000fc80000000006 */
[----:B------:R-:W-:-:S04]  /*01f0*/  FADD R6, R7, 1 ;  /* 0x3f80000007067421 */ /* 0x000fc80000000000 */
[----:B------:R-:W-:-:S05]  /*0200*/  FMUL R5, R5, R6 ;  /* 0x0000000605057220 */ /* 0x000fca0000400000 */
[----:B------:R-:W-:-:S05]  /*0210*/  FMNMX R5, R0, R5, !PT ;  /* 0x0000000500057209 */ /* 0x000fca0007800000 */
[----:B------:R-:W-:Y:S01]  /*0220*/  STG.E desc[UR6][R2.64], R5 ;  /* 0x0000000502007986 */ /* 0x000fe2000c101906 */
[----:B------:R-:W-:Y:S05]  /*0230*/  EXIT ;  /* 0x000000000000794d */ /* 0x000fea0003800000 */
.L_x_4:
        /* <DEDUP_REMOVED lines=12> */
.L_x_9:


//--------------------- .nv.shared.reserved.0     --------------------------
	.section	.nv.shared.reserved.0,"aw",@nobits
	.weak		__nv_reservedSMEM_offset_0_alias
	.size		__nv_reservedSMEM_offset_0_alias, 0, 64
	.other		__nv_reservedSMEM_offset_0_alias,@"STO_CUDA_RESERVED_SHARED STV_DEFAULT"
__nv_reservedSMEM_offset_0_alias:
	.zero		0
	.zero		64


//--------------------- .nv.constant0.default_function_kernel --------------------------
	.section	.nv.constant0.default_function_kernel,"a",@progbits
	.sectionflags	@""
	.align	4
.nv.constant0.default_function_kernel:
	.zero		912


//--------------------- .nv.constant0.default_function_kernel_1 --------------------------
	.section	.nv.constant0.default_function_kernel_1,"a",@progbits
	.sectionflags	@""
	.align	4
.nv.constant0.default_function_kernel_1:
	.zero		912


//--------------------- .nv.constant0.default_function_kernel_4 --------------------------
	.section	.nv.constant0.default_function_kernel_4,"a",@progbits
	.sectionflags	@""
	.align	4
.nv.constant0.default_function_kernel_4:
	.zero		912


//--------------------- .nv.constant0.default_function_kernel_3 --------------------------
	.section	.nv.constant0.default_function_kernel_3,"a",@progbits
	.sectionflags	@""
	.align	4
.nv.constant0.default_function_kernel_3:
	.zero		912


//--------------------- .nv.constant0.default_function_kernel_2 --------------------------
	.section	.nv.constant0.default_function_kernel_2,"a",@progbits
	.sectionflags	@""
	.align	4
.nv.constant0.default_function_kernel_2:
	.zero		904


//--------------------- SYMBOLS --------------------------

	.type		.nv.reservedSmem.offset0,@object
	.size		.nv.reservedSmem.offset0,0x4
